//
// Generated by NVIDIA NVVM Compiler
//
// Compiler Build ID: CL-36424714
// Cuda compilation tools, release 13.0, V13.0.88
// Based on NVVM 20.0.0
//

.version 9.0
.target sm_100
.address_size 64

	// .globl	_Z10kernel_addPiS_S_

.visible .entry _Z10kernel_addPiS_S_(
	.param .u64 .ptr .align 1 _Z10kernel_addPiS_S__param_0,
	.param .u64 .ptr .align 1 _Z10kernel_addPiS_S__param_1,
	.param .u64 .ptr .align 1 _Z10kernel_addPiS_S__param_2
)
{
	.reg .b32 	%r<8>;
	.reg .b64 	%rd<11>;

	ld.param.u64 	%rd1, [_Z10kernel_addPiS_S__param_0];
	ld.param.u64 	%rd2, [_Z10kernel_addPiS_S__param_1];
	ld.param.u64 	%rd3, [_Z10kernel_addPiS_S__param_2];
	cvta.to.global.u64 	%rd4, %rd3;
	cvta.to.global.u64 	%rd5, %rd2;
	cvta.to.global.u64 	%rd6, %rd1;
	mov.u32 	%r1, %ntid.x;
	mov.u32 	%r2, %ctaid.x;
	mov.u32 	%r3, %tid.x;
	mad.lo.s32 	%r4, %r1, %r2, %r3;
	mul.wide.s32 	%rd7, %r4, 4;
	add.s64 	%rd8, %rd6, %rd7;
	ld.global.u32 	%r5, [%rd8];
	add.s64 	%rd9, %rd5, %rd7;
	ld.global.u32 	%r6, [%rd9];
	add.s32 	%r7, %r6, %r5;
	add.s64 	%rd10, %rd4, %rd7;
	st.global.u32 	[%rd10], %r7;
	ret;

}


// ===== COMPILED SASS (sm_100) =====

	.target	sm_100

	.elftype	@"ET_EXEC"


//--------------------- .note.nv.tkinfo           --------------------------
	.section	.note.nv.tkinfo,"",@"SHT_NOTE"
	.sectionflags	@"SHF_NOTE_NV_TKINFO"
	.tkinfo
        /*0018*/ 	.word	0x00000002
        /*0030*/ 	.string	""
        /*0030*/ 	.string	"ptxas"
        /*0030*/ 	.string	"Cuda compilation tools, release 13.0, V13.0.88"
        /*0030*/ 	.string	"Build cuda_13.0.r13.0/compiler.36424714_0"
        /*0030*/ 	.string	"-arch sm_100 -m 64 "



//--------------------- .note.nv.cuinfo           --------------------------
	.section	.note.nv.cuinfo,"",@"SHT_NOTE"
	.sectionflags	@"SHF_NOTE_NV_CUINFO"
        /*0018*/ 	.short	0x0002
        /*001a*/ 	.short	0x0064
        /*001c*/ 	.short	0x0082
	.zero		2


//--------------------- .nv.info                  --------------------------
	.section	.nv.info,"",@"SHT_CUDA_INFO"
	.align	4


	//----- nvinfo : EIATTR_REGCOUNT
	.align		4
        /*0000*/ 	.byte	0x04, 0x2f
        /*0002*/ 	.short	(.L_1 - .L_0)
	.align		4
.L_0:
        /*0004*/ 	.word	index@(_Z10kernel_addPiS_S_)
        /*0008*/ 	.word	0x0000000c


	//----- nvinfo : EIATTR_FRAME_SIZE
	.align		4
.L_1:
        /*000c*/ 	.byte	0x04, 0x11
        /*000e*/ 	.short	(.L_3 - .L_2)
	.align		4
.L_2:
        /*0010*/ 	.word	index@(_Z10kernel_addPiS_S_)
        /*0014*/ 	.word	0x00000000


	//----- nvinfo : EIATTR_MIN_STACK_SIZE
	.align		4
.L_3:
        /*0018*/ 	.byte	0x04, 0x12
        /*001a*/ 	.short	(.L_5 - .L_4)
	.align		4
.L_4:
        /*001c*/ 	.word	index@(_Z10kernel_addPiS_S_)
        /*0020*/ 	.word	0x00000000
.L_5:


//--------------------- .nv.compat                --------------------------
	.section	.nv.compat,"",@"SHT_CUDA_COMPAT_INFO"
	.align	4
        /*0000*/ 	.byte	0x02, 0x09, 0x00, 0x00, 0x02, 0x02, 0x01, 0x00, 0x02, 0x05, 0x05, 0x00, 0x03, 0x07, 0x01, 0x01
        /*0010*/ 	.byte	0x02, 0x03, 0x00, 0x00, 0x02, 0x06, 0x01, 0x00, 0x04, 0x0b, 0x08, 0x00, 0x09, 0x00, 0x00, 0x00
        /*0020*/ 	.byte	0x00, 0x00, 0x00, 0x00


//--------------------- .nv.info._Z10kernel_addPiS_S_ --------------------------
	.section	.nv.info._Z10kernel_addPiS_S_,"",@"SHT_CUDA_INFO"
	.sectionflags	@""
	.align	4


	//----- nvinfo : EIATTR_CUDA_API_VERSION
	.align		4
        /*0000*/ 	.byte	0x04, 0x37
        /*0002*/ 	.short	(.L_7 - .L_6)
.L_6:
        /*0004*/ 	.word	0x00000082


	//----- nvinfo : EIATTR_KPARAM_INFO
	.align		4
.L_7:
        /*0008*/ 	.byte	0x04, 0x17
        /*000a*/ 	.short	(.L_9 - .L_8)
.L_8:
        /*000c*/ 	.word	0x00000000
        /*0010*/ 	.short	0x0002
        /*0012*/ 	.short	0x0010
        /*0014*/ 	.byte	0x00, 0xf5, 0x21, 0x00


	//----- nvinfo : EIATTR_KPARAM_INFO
	.align		4
.L_9:
        /*0018*/ 	.byte	0x04, 0x17
        /*001a*/ 	.short	(.L_11 - .L_10)
.L_10:
        /*001c*/ 	.word	0x00000000
        /*0020*/ 	.short	0x0001
        /*0022*/ 	.short	0x0008
        /*0024*/ 	.byte	0x00, 0xf5, 0x21, 0x00


	//----- nvinfo : EIATTR_KPARAM_INFO
	.align		4
.L_11:
        /*0028*/ 	.byte	0x04, 0x17
        /*002a*/ 	.short	(.L_13 - .L_12)
.L_12:
        /*002c*/ 	.word	0x00000000
        /*0030*/ 	.short	0x0000
        /*0032*/ 	.short	0x0000
        /*0034*/ 	.byte	0x00, 0xf5, 0x21, 0x00


	//----- nvinfo : EIATTR_SPARSE_MMA_MASK
	.align		4
.L_13:
        /*0038*/ 	.byte	0x03, 0x50
        /*003a*/ 	.short	0x0000


	//----- nvinfo : EIATTR_MAXREG_COUNT
	.align		4
        /*003c*/ 	.byte	0x03, 0x1b
        /*003e*/ 	.short	0x00ff


	//----- nvinfo : EIATTR_MERCURY_ISA_VERSION
	.align		4
        /*0040*/ 	.byte	0x03, 0x5f
        /*0042*/ 	.short	0x0101


	//----- nvinfo : EIATTR_VRC_CTA_INIT_COUNT
	.align		4
        /*0044*/ 	.byte	0x02, 0x4a
	.zero		1
	.zero		1


	//----- nvinfo : EIATTR_EXIT_INSTR_OFFSETS
	.align		4
        /*0048*/ 	.byte	0x04, 0x1c
        /*004a*/ 	.short	(.L_15 - .L_14)


	//   ....[0]....
.L_14:
        /*004c*/ 	.word	0x00000100


	//----- nvinfo : EIATTR_CBANK_PARAM_SIZE
	.align		4
.L_15:
        /*0050*/ 	.byte	0x03, 0x19
        /*0052*/ 	.short	0x0018


	//----- nvinfo : EIATTR_PARAM_CBANK
	.align		4
        /*0054*/ 	.byte	0x04, 0x0a
        /*0056*/ 	.short	(.L_17 - .L_16)
	.align		4
.L_16:
        /*0058*/ 	.word	index@(.nv.constant0._Z10kernel_addPiS_S_)
        /*005c*/ 	.short	0x0380
        /*005e*/ 	.short	0x0018


	//----- nvinfo : EIATTR_SW_WAR
	.align		4
.L_17:
        /*0060*/ 	.byte	0x04, 0x36
        /*0062*/ 	.short	(.L_19 - .L_18)
.L_18:
        /*0064*/ 	.word	0x00000008
.L_19:


//--------------------- .nv.callgraph             --------------------------
	.section	.nv.callgraph,"",@"SHT_CUDA_CALLGRAPH"
	.align	4
	.sectionentsize	8
	.align		4
        /*0000*/ 	.word	0x00000000
	.align		4
        /*0004*/ 	.word	0xffffffff
	.align		4
        /*0008*/ 	.word	0x00000000
	.align		4
        /*000c*/ 	.word	0xfffffffe
	.align		4
        /*0010*/ 	.word	0x00000000
	.align		4
        /*0014*/ 	.word	0xfffffffd
	.align		4
        /*0018*/ 	.word	0x00000000
	.align		4
        /*001c*/ 	.word	0xfffffffc


//--------------------- .text._Z10kernel_addPiS_S_ --------------------------
	.section	.text._Z10kernel_addPiS_S_,"ax",@progbits
	.align	128
        .global         _Z10kernel_addPiS_S_
        .type           _Z10kernel_addPiS_S_,@function
        .size           _Z10kernel_addPiS_S_,(.L_x_1 - _Z10kernel_addPiS_S_)
        .other          _Z10kernel_addPiS_S_,@"STO_CUDA_ENTRY STV_DEFAULT"
_Z10kernel_addPiS_S_:
.text._Z10kernel_addPiS_S_:
[----:B------:R-:W-:Y:S01]  /*0000*/  LDC R1, c[0x0][0x37c] ;  /* 0x0000df00ff017b82 */ /* 0x000fe20000000800 */
[----:B------:R-:W0:Y:S07]  /*0010*/  S2R R9, SR_CTAID.X ;  /* 0x0000000000097919 */ /* 0x000e2e0000002500 */
[----:B------:R-:W1:Y:S01]  /*0020*/  LDC.64 R2, c[0x0][0x380] ;  /* 0x0000e000ff027b82 */ /* 0x000e620000000a00 */
[----:B------:R-:W0:Y:S01]  /*0030*/  LDCU UR6, c[0x0][0x360] ;  /* 0x00006c00ff0677ac */ /* 0x000e220008000800 */
[----:B------:R-:W0:Y:S01]  /*0040*/  S2R R0, SR_TID.X ;  /* 0x0000000000007919 */ /* 0x000e220000002100 */
[----:B------:R-:W2:Y:S05]  /*0050*/  LDCU.64 UR4, c[0x0][0x358] ;  /* 0x00006b00ff0477ac */ /* 0x000eaa0008000a00 */
[----:B------:R-:W3:Y:S08]  /*0060*/  LDC.64 R4, c[0x0][0x388] ;  /* 0x0000e200ff047b82 */ /* 0x000ef00000000a00 */
[----:B------:R-:W4:Y:S01]  /*0070*/  LDC.64 R6, c[0x0][0x390] ;  /* 0x0000e400ff067b82 */ /* 0x000f220000000a00 */
[----:B0-----:R-:W-:-:S04]  /*0080*/  IMAD R9, R9, UR6, R0 ;  /* 0x0000000609097c24 */ /* 0x001fc8000f8e0200 */
[----:B-1----:R-:W-:-:S04]  /*0090*/  IMAD.WIDE R2, R9, 0x4, R2 ;  /* 0x0000000409027825 */ /* 0x002fc800078e0202 */
[C---:B---3--:R-:W-:Y:S02]  /*00a0*/  IMAD.WIDE R4, R9.reuse, 0x4, R4 ;  /* 0x0000000409047825 */ /* 0x048fe400078e0204 */
[----:B--2---:R-:W2:Y:S04]  /*00b0*/  LDG.E R2, desc[UR4][R2.64] ;  /* 0x0000000402027981 */ /* 0x004ea8000c1e1900 */
[----:B------:R-:W2:Y:S01]  /*00c0*/  LDG.E R5, desc[UR4][R4.64] ;  /* 0x0000000404057981 */ /* 0x000ea2000c1e1900 */
[----:B----4-:R-:W-:Y:S01]  /*00d0*/  IMAD.WIDE R6, R9, 0x4, R6 ;  /* 0x0000000409067825 */ /* 0x010fe200078e0206 */
[----:B--2---:R-:W-:-:S05]  /*00e0*/  IADD3 R9, PT, PT, R2, R5, RZ ;  /* 0x0000000502097210 */ /* 0x004fca0007ffe0ff */
[----:B------:R-:W-:Y:S01]  /*00f0*/  STG.E desc[UR4][R6.64], R9 ;  /* 0x0000000906007986 */ /* 0x000fe2000c101904 */
[----:B------:R-:W-:Y:S05]  /*0100*/  EXIT ;  /* 0x000000000000794d */ /* 0x000fea0003800000 */
.L_x_0:
[----:B------:R-:W-:-:S00]  /*0110*/  BRA `(.L_x_0) ;  /* 0xfffffffc00fc7947 */ /* 0x000fc0000383ffff */
[----:B------:R-:W-:-:S00]  /*0120*/  NOP ;  /* 0x0000000000007918 */ /* 0x000fc00000000000 */
        /* <DEDUP_REMOVED lines=13> */
.L_x_1:


//--------------------- .nv.shared.reserved.0     --------------------------
	.section	.nv.shared.reserved.0,"aw",@nobits
	.weak		__nv_reservedSMEM_offset_0_alias
	.size		__nv_reservedSMEM_offset_0_alias, 0, 64
	.other		__nv_reservedSMEM_offset_0_alias,@"STO_CUDA_RESERVED_SHARED STV_DEFAULT"
__nv_reservedSMEM_offset_0_alias:
	.zero		0
	.zero		64


//--------------------- .nv.constant0._Z10kernel_addPiS_S_ --------------------------
	.section	.nv.constant0._Z10kernel_addPiS_S_,"a",@progbits
	.sectionflags	@""
	.align	4
.nv.constant0._Z10kernel_addPiS_S_:
	.zero		920


//--------------------- SYMBOLS --------------------------

	.type		.nv.reservedSmem.offset0,@object
	.size		.nv.reservedSmem.offset0,0x4
